	.headerflags	@"EF_CUDA_TEXMODE_UNIFIED EF_CUDA_64BIT_ADDRESS EF_CUDA_ACCELERATORS EF_CUDA_SM90 EF_CUDA_VIRTUAL_SM(EF_CUDA_SM90)"
	.elftype	@"ET_EXEC"


//--------------------- .nv.info                  --------------------------
	.section	.nv.info,"",@"SHT_CUDA_INFO"
	.align	4


	//----- nvinfo : EIATTR_REGCOUNT
	.align		4
        /*0000*/ 	.byte	0x04, 0x2f
        /*0002*/ 	.short	(.L_3 - .L_2)
	.align		4
.L_2:
        /*0004*/ 	.word	index@(triton_poi_fused__native_batch_norm_legit_no_training_add_relu_34)
        /*0008*/ 	.word	0x00000014


	//----- nvinfo : EIATTR_MIN_STACK_SIZE
	.align		4
.L_3:
        /*000c*/ 	.byte	0x04, 0x12
        /*000e*/ 	.short	(.L_5 - .L_4)
	.align		4
.L_4:
        /*0010*/ 	.word	index@(triton_poi_fused__native_batch_norm_legit_no_training_add_relu_34)
        /*0014*/ 	.word	0x00000000


	//----- nvinfo : EIATTR_FRAME_SIZE
	.align		4
.L_5:
        /*0018*/ 	.byte	0x04, 0x11
        /*001a*/ 	.short	(.L_7 - .L_6)
	.align		4
.L_6:
        /*001c*/ 	.word	index@(triton_poi_fused__native_batch_norm_legit_no_training_add_relu_34)
        /*0020*/ 	.word	0x00000000


	//----- nvinfo : EIATTR_MIN_STACK_SIZE
	.align		4
.L_7:
        /*0024*/ 	.byte	0x04, 0x12
        /*0026*/ 	.short	(.L_9 - .L_8)
	.align		4
.L_8:
        /*0028*/ 	.word	index@(triton_poi_fused__native_batch_norm_legit_no_training_add_relu_34)
        /*002c*/ 	.word	0x00000000
.L_9:


//--------------------- .nv.info.triton_poi_fused__native_batch_norm_legit_no_training_add_relu_34 --------------------------
	.section	.nv.info.triton_poi_fused__native_batch_norm_legit_no_training_add_relu_34,"",@"SHT_CUDA_INFO"
	.sectionflags	@""
	.align	4


	//----- nvinfo : EIATTR_CUDA_API_VERSION
	.align		4
        /*0000*/ 	.byte	0x04, 0x37
        /*0002*/ 	.short	(.L_11 - .L_10)
.L_10:
        /*0004*/ 	.word	0x0000007c


	//----- nvinfo : EIATTR_KPARAM_INFO
	.align		4
.L_11:
        /*0008*/ 	.byte	0x04, 0x17
        /*000a*/ 	.short	(.L_13 - .L_12)
.L_12:
        /*000c*/ 	.word	0x00000000
        /*0010*/ 	.short	0x0007
        /*0012*/ 	.short	0x0038
        /*0014*/ 	.byte	0x00, 0xf0, 0x11, 0x00


	//----- nvinfo : EIATTR_KPARAM_INFO
	.align		4
.L_13:
        /*0018*/ 	.byte	0x04, 0x17
        /*001a*/ 	.short	(.L_15 - .L_14)
.L_14:
        /*001c*/ 	.word	0x00000000
        /*0020*/ 	.short	0x0006
        /*0022*/ 	.short	0x0030
        /*0024*/ 	.byte	0x00, 0xf4, 0x21, 0x00


	//----- nvinfo : EIATTR_KPARAM_INFO
	.align		4
.L_15:
        /*0028*/ 	.byte	0x04, 0x17
        /*002a*/ 	.short	(.L_17 - .L_16)
.L_16:
        /*002c*/ 	.word	0x00000000
        /*0030*/ 	.short	0x0005
        /*0032*/ 	.short	0x0028
        /*0034*/ 	.byte	0x00, 0xf4, 0x21, 0x00


	//----- nvinfo : EIATTR_KPARAM_INFO
	.align		4
.L_17:
        /*0038*/ 	.byte	0x04, 0x17
        /*003a*/ 	.short	(.L_19 - .L_18)
.L_18:
        /*003c*/ 	.word	0x00000000
        /*0040*/ 	.short	0x0004
        /*0042*/ 	.short	0x0020
        /*0044*/ 	.byte	0x00, 0xf4, 0x21, 0x00


	//----- nvinfo : EIATTR_KPARAM_INFO
	.align		4
.L_19:
        /*0048*/ 	.byte	0x04, 0x17
        /*004a*/ 	.short	(.L_21 - .L_20)
.L_20:
        /*004c*/ 	.word	0x00000000
        /*0050*/ 	.short	0x0003
        /*0052*/ 	.short	0x0018
        /*0054*/ 	.byte	0x00, 0xf4, 0x21, 0x00


	//----- nvinfo : EIATTR_KPARAM_INFO
	.align		4
.L_21:
        /*0058*/ 	.byte	0x04, 0x17
        /*005a*/ 	.short	(.L_23 - .L_22)
.L_22:
        /*005c*/ 	.word	0x00000000
        /*0060*/ 	.short	0x0002
        /*0062*/ 	.short	0x0010
        /*0064*/ 	.byte	0x00, 0xf4, 0x21, 0x00


	//----- nvinfo : EIATTR_KPARAM_INFO
	.align		4
.L_23:
        /*0068*/ 	.byte	0x04, 0x17
        /*006a*/ 	.short	(.L_25 - .L_24)
.L_24:
        /*006c*/ 	.word	0x00000000
        /*0070*/ 	.short	0x0001
        /*0072*/ 	.short	0x0008
        /*0074*/ 	.byte	0x00, 0xf4, 0x21, 0x00


	//----- nvinfo : EIATTR_KPARAM_INFO
	.align		4
.L_25:
        /*0078*/ 	.byte	0x04, 0x17
        /*007a*/ 	.short	(.L_27 - .L_26)
.L_26:
        /*007c*/ 	.word	0x00000000
        /*0080*/ 	.short	0x0000
        /*0082*/ 	.short	0x0000
        /*0084*/ 	.byte	0x00, 0xf4, 0x21, 0x00


	//----- nvinfo : EIATTR_SPARSE_MMA_MASK
	.align		4
.L_27:
        /*0088*/ 	.byte	0x03, 0x50
        /*008a*/ 	.short	0x0000


	//----- nvinfo : EIATTR_MAXREG_COUNT
	.align		4
        /*008c*/ 	.byte	0x03, 0x1b
        /*008e*/ 	.short	0x00ff


	//----- nvinfo : EIATTR_EXIT_INSTR_OFFSETS
	.align		4
        /*0090*/ 	.byte	0x04, 0x1c
        /*0092*/ 	.short	(.L_29 - .L_28)


	//   ....[0]....
.L_28:
        /*0094*/ 	.word	0x00000420


	//----- nvinfo : EIATTR_REQNTID
	.align		4
.L_29:
        /*0098*/ 	.byte	0x04, 0x10
        /*009a*/ 	.short	(.L_31 - .L_30)
.L_30:
        /*009c*/ 	.word	0x00000080
        /*00a0*/ 	.word	0x00000001
        /*00a4*/ 	.word	0x00000001


	//----- nvinfo : EIATTR_CBANK_PARAM_SIZE
	.align		4
.L_31:
        /*00a8*/ 	.byte	0x03, 0x19
        /*00aa*/ 	.short	0x003c


	//----- nvinfo : EIATTR_PARAM_CBANK
	.align		4
        /*00ac*/ 	.byte	0x04, 0x0a
        /*00ae*/ 	.short	(.L_33 - .L_32)
	.align		4
.L_32:
        /*00b0*/ 	.word	index@(.nv.constant0.triton_poi_fused__native_batch_norm_legit_no_training_add_relu_34)
        /*00b4*/ 	.short	0x0210
        /*00b6*/ 	.short	0x003c


	//----- nvinfo : EIATTR_SW_WAR
	.align		4
.L_33:
        /*00b8*/ 	.byte	0x04, 0x36
        /*00ba*/ 	.short	(.L_35 - .L_34)
.L_34:
        /*00bc*/ 	.word	0x00000008
.L_35:


//--------------------- .nv.callgraph             --------------------------
	.section	.nv.callgraph,"",@"SHT_CUDA_CALLGRAPH"
	.align	4
	.sectionentsize	8
	.align		4
        /*0000*/ 	.word	0x00000000
	.align		4
        /*0004*/ 	.word	0xffffffff
	.align		4
        /*0008*/ 	.word	0x00000000
	.align		4
        /*000c*/ 	.word	0xfffffffe
	.align		4
        /*0010*/ 	.word	0x00000000
	.align		4
        /*0014*/ 	.word	0xfffffffd
	.align		4
        /*0018*/ 	.word	0x00000000
	.align		4
        /*001c*/ 	.word	0xfffffffc


//--------------------- .nv.constant4             --------------------------
	.section	.nv.constant4,"a",@progbits
	.align	8
	.align		8
.nv.constant4:
        /*0000*/ 	.dword	_$_str
	.align		8
        /*0008*/ 	.dword	_$_str_$_2


//--------------------- .text.triton_poi_fused__native_batch_norm_legit_no_training_add_relu_34 --------------------------
	.section	.text.triton_poi_fused__native_batch_norm_legit_no_training_add_relu_34,"ax",@progbits
	.align	128
        .global         triton_poi_fused__native_batch_norm_legit_no_training_add_relu_34
        .type           triton_poi_fused__native_batch_norm_legit_no_training_add_relu_34,@function
        .size           triton_poi_fused__native_batch_norm_legit_no_training_add_relu_34,(.L_x_1 - triton_poi_fused__native_batch_norm_legit_no_training_add_relu_34)
        .other          triton_poi_fused__native_batch_norm_legit_no_training_add_relu_34,@"STO_CUDA_ENTRY STV_DEFAULT"
triton_poi_fused__native_batch_norm_legit_no_training_add_relu_34:
.text.triton_poi_fused__native_batch_norm_legit_no_training_add_relu_34:
[----:B------:R-:W-:Y:S01]  /*0000*/  LDC R1, c[0x0][0x28] ;  /* 0x00000a00ff017b82 */ /* 0x000fe20000000800 */
[----:B------:R-:W1:Y:S07]  /*0010*/  S2R R0, SR_TID.X ;  /* 0x0000000000007919 */ /* 0x000e6e0000002100 */
[----:B------:R-:W2:Y:S01]  /*0020*/  LDC.64 R2, c[0x0][0x228] ;  /* 0x00008a00ff027b82 */ /* 0x000ea20000000a00 */
[----:B------:R-:W-:Y:S01]  /*0030*/  ULDC.64 UR4, c[0x0][0x208] ;  /* 0x0000820000047ab9 */ /* 0x000fe20000000a00 */
[----:B------:R-:W3:Y:S06]  /*0040*/  S2R R7, SR_CTAID.X ;  /* 0x0000000000077919 */ /* 0x000eec0000002500 */
[----:B------:R-:W4:Y:S08]  /*0050*/  LDC.64 R8, c[0x0][0x220] ;  /* 0x00008800ff087b82 */ /* 0x000f300000000a00 */
[----:B------:R-:W5:Y:S08]  /*0060*/  LDC.64 R10, c[0x0][0x230] ;  /* 0x00008c00ff0a7b82 */ /* 0x000f700000000a00 */
[----:B------:R-:W5:Y:S01]  /*0070*/  LDC.64 R12, c[0x0][0x238] ;  /* 0x00008e00ff0c7b82 */ /* 0x000f620000000a00 */
[----:B-1----:R-:W-:-:S02]  /*0080*/  SHF.L.U32 R0, R0, 0x1, RZ ;  /* 0x0000000100007819 */ /* 0x002fc400000006ff */
[----:B---3--:R-:W-:Y:S02]  /*0090*/  SHF.R.S32.HI R5, RZ, 0x17, R7 ;  /* 0x00000017ff057819 */ /* 0x008fe40000011407 */
[----:B------:R-:W-:Y:S02]  /*00a0*/  LOP3.LUT R0, R0, 0xfe, RZ, 0xc0, !PT ;  /* 0x000000fe00007812 */ /* 0x000fe400078ec0ff */
[----:B------:R-:W-:Y:S02]  /*00b0*/  SGXT R5, R5, 0x1 ;  /* 0x000000010505781a */ /* 0x000fe40000000200 */
[----:B------:R-:W-:Y:S02]  /*00c0*/  LEA R0, R7, R0, 0x8 ;  /* 0x0000000007007211 */ /* 0x000fe400078e40ff */
[----:B------:R-:W1:Y:S02]  /*00d0*/  LDC.64 R6, c[0x0][0x218] ;  /* 0x00008600ff067b82 */ /* 0x000e640000000a00 */
[----:B------:R-:W-:-:S04]  /*00e0*/  LEA.HI R5, R5, R0, RZ, 0x6 ;  /* 0x0000000005057211 */ /* 0x000fc800078f30ff */
[----:B------:R-:W-:-:S04]  /*00f0*/  LOP3.LUT R5, R5, 0xffffffc0, RZ, 0xc0, !PT ;  /* 0xffffffc005057812 */ /* 0x000fc800078ec0ff */
[----:B------:R-:W-:Y:S02]  /*0100*/  IADD3 R15, R0, -R5, RZ ;  /* 0x80000005000f7210 */ /* 0x000fe40007ffe0ff */
[----:B------:R-:W3:Y:S03]  /*0110*/  LDC.64 R4, c[0x0][0x210] ;  /* 0x00008400ff047b82 */ /* 0x000ee60000000a00 */
[----:B--2---:R-:W-:-:S06]  /*0120*/  IMAD.WIDE R2, R15, 0x4, R2 ;  /* 0x000000040f027825 */ /* 0x004fcc00078e0202 */
[----:B------:R-:W2:Y:S01]  /*0130*/  LDG.E.EL.64 R2, desc[UR4][R2.64] ;  /* 0x0000000402027981 */ /* 0x000ea2000c2e1b00 */
[----:B----4-:R-:W-:-:S04]  /*0140*/  IMAD.WIDE R8, R15, 0x4, R8 ;  /* 0x000000040f087825 */ /* 0x010fc800078e0208 */
[C---:B-1----:R-:W-:Y:S02]  /*0150*/  IMAD.WIDE R6, R0.reuse, 0x4, R6 ;  /* 0x0000000400067825 */ /* 0x042fe400078e0206 */
[----:B------:R-:W4:Y:S02]  /*0160*/  LDG.E.EL.64 R8, desc[UR4][R8.64] ;  /* 0x0000000408087981 */ /* 0x000f24000c2e1b00 */
[C---:B-----5:R-:W-:Y:S02]  /*0170*/  IMAD.WIDE R10, R15.reuse, 0x4, R10 ;  /* 0x000000040f0a7825 */ /* 0x060fe400078e020a */
[----:B------:R-:W4:Y:S02]  /*0180*/  LDG.E.64 R6, desc[UR4][R6.64] ;  /* 0x0000000406067981 */ /* 0x000f24000c1e1b00 */
[----:B0-----:R-:W-:Y:S02]  /*0190*/  IMAD.WIDE R12, R15, 0x4, R12 ;  /* 0x000000040f0c7825 */ /* 0x001fe400078e020c */
[----:B------:R-:W5:Y:S04]  /*01a0*/  LDG.E.EL.64 R10, desc[UR4][R10.64] ;  /* 0x000000040a0a7981 */ /* 0x000f68000c2e1b00 */
[----:B------:R-:W5:Y:S01]  /*01b0*/  LDG.E.EL.64 R12, desc[UR4][R12.64] ;  /* 0x000000040c0c7981 */ /* 0x000f62000c2e1b00 */
[----:B---3--:R-:W-:-:S06]  /*01c0*/  IMAD.WIDE R4, R0, 0x4, R4 ;  /* 0x0000000400047825 */ /* 0x008fcc00078e0204 */
[----:B------:R-:W3:Y:S01]  /*01d0*/  LDG.E.64 R4, desc[UR4][R4.64] ;  /* 0x0000000404047981 */ /* 0x000ee2000c1e1b00 */
[----:B------:R-:W-:Y:S01]  /*01e0*/  HFMA2.MMA R16, -RZ, RZ, 1.625, 0 ;  /* 0x3e800000ff107435 */ /* 0x000fe200000001ff */
[----:B--2---:R-:W-:Y:S01]  /*01f0*/  FADD R2, R2, 9.9999997473787516356e-06 ;  /* 0x3727c5ac02027421 */ /* 0x004fe20000000000 */
[----:B------:R-:W-:-:S03]  /*0200*/  FADD R3, R3, 9.9999997473787516356e-06 ;  /* 0x3727c5ac03037421 */ /* 0x000fc60000000000 */
[----:B------:R-:W0:Y:S08]  /*0210*/  MUFU.SQRT R14, R2 ;  /* 0x00000002000e7308 */ /* 0x000e300000002000 */
[----:B------:R1:W2:Y:S01]  /*0220*/  MUFU.SQRT R15, R3 ;  /* 0x00000003000f7308 */ /* 0x0002a20000002000 */
[C---:B0-----:R-:W-:Y:S02]  /*0230*/  FSETP.GT.AND P0, PT, R14.reuse, 8.50705917302346158658e+37, PT ;  /* 0x7e8000000e00780b */ /* 0x041fe40003f04000 */
[----:B------:R-:W-:Y:S01]  /*0240*/  FSETP.GEU.AND P2, PT, R14, 1.175494350822287508e-38, PT ;  /* 0x008000000e00780b */ /* 0x000fe20003f4e000 */
[----:B-1----:R-:W0:Y:S01]  /*0250*/  LDC.64 R2, c[0x0][0x240] ;  /* 0x00009000ff027b82 */ /* 0x002e220000000a00 */
[----:B--2---:R-:W-:-:S02]  /*0260*/  FSETP.GT.AND P1, PT, R15, 8.50705917302346158658e+37, PT ;  /* 0x7e8000000f00780b */ /* 0x004fc40003f24000 */
[----:B------:R-:W-:-:S07]  /*0270*/  FSETP.GEU.AND P3, PT, R15, 1.175494350822287508e-38, PT ;  /* 0x008000000f00780b */ /* 0x000fce0003f6e000 */
[----:B------:R-:W-:-:S04]  /*0280*/  @P0 FMUL R14, R14, 0.25 ;  /* 0x3e8000000e0e0820 */ /* 0x000fc80000400000 */
[----:B------:R-:W-:Y:S01]  /*0290*/  @!P2 FMUL R14, R14, 16777216 ;  /* 0x4b8000000e0ea820 */ /* 0x000fe20000400000 */
[----:B------:R-:W-:-:S04]  /*02a0*/  @P1 FMUL R15, R15, 0.25 ;  /* 0x3e8000000f0f1820 */ /* 0x000fc80000400000 */
[----:B------:R-:W-:Y:S01]  /*02b0*/  @!P3 FMUL R15, R15, 16777216 ;  /* 0x4b8000000f0fb820 */ /* 0x000fe20000400000 */
[----:B------:R-:W1:Y:S01]  /*02c0*/  MUFU.RCP R14, R14 ;  /* 0x0000000e000e7308 */ /* 0x000e620000001000 */
[----:B------:R-:W-:-:S07]  /*02d0*/  FSEL R17, R16, 1, P0 ;  /* 0x3f80000010117808 */ /* 0x000fce0000000000 */
[----:B------:R-:W2:Y:S01]  /*02e0*/  MUFU.RCP R15, R15 ;  /* 0x0000000f000f7308 */ /* 0x000ea20000001000 */
[----:B------:R-:W-:Y:S01]  /*02f0*/  FSEL R16, R16, 1, P1 ;  /* 0x3f80000010107808 */ /* 0x000fe20000800000 */
[----:B------:R-:W-:-:S04]  /*0300*/  @!P2 FMUL R17, R17, 16777216 ;  /* 0x4b8000001111a820 */ /* 0x000fc80000400000 */
[----:B------:R-:W-:Y:S01]  /*0310*/  @!P3 FMUL R16, R16, 16777216 ;  /* 0x4b8000001010b820 */ /* 0x000fe20000400000 */
[----:B----4-:R-:W-:Y:S01]  /*0320*/  FADD R7, R7, -R9 ;  /* 0x8000000907077221 */ /* 0x010fe20000000000 */
[----:B------:R-:W-:Y:S01]  /*0330*/  FADD R6, R6, -R8 ;  /* 0x8000000806067221 */ /* 0x000fe20000000000 */
[----:B-1----:R-:W-:Y:S01]  /*0340*/  FMUL R17, R14, R17 ;  /* 0x000000110e117220 */ /* 0x002fe20000400000 */
[----:B--2---:R-:W-:-:S03]  /*0350*/  FMUL R16, R15, R16 ;  /* 0x000000100f107220 */ /* 0x004fc60000400000 */
[----:B------:R-:W-:Y:S01]  /*0360*/  FMUL R17, R6, R17 ;  /* 0x0000001106117220 */ /* 0x000fe20000400000 */
[----:B------:R-:W-:-:S03]  /*0370*/  FMUL R16, R7, R16 ;  /* 0x0000001007107220 */ /* 0x000fc60000400000 */
[----:B-----5:R-:W-:Y:S01]  /*0380*/  FFMA R10, R10, R17, R12 ;  /* 0x000000110a0a7223 */ /* 0x020fe2000000000c */
[----:B------:R-:W-:-:S04]  /*0390*/  FFMA R11, R11, R16, R13 ;  /* 0x000000100b0b7223 */ /* 0x000fc8000000000d */
[C---:B------:R-:W-:Y:S02]  /*03a0*/  FSETP.GEU.AND P0, PT, R10.reuse, RZ, PT ;  /* 0x000000ff0a00720b */ /* 0x040fe40003f0e000 */
[C---:B------:R-:W-:Y:S02]  /*03b0*/  FSETP.GEU.AND P1, PT, R11.reuse, RZ, PT ;  /* 0x000000ff0b00720b */ /* 0x040fe40003f2e000 */
[----:B------:R-:W-:Y:S02]  /*03c0*/  FSEL R7, R10, RZ, P0 ;  /* 0x000000ff0a077208 */ /* 0x000fe40000000000 */
[----:B------:R-:W-:Y:S01]  /*03d0*/  FSEL R6, R11, RZ, P1 ;  /* 0x000000ff0b067208 */ /* 0x000fe20000800000 */
[----:B0-----:R-:W-:-:S04]  /*03e0*/  IMAD.WIDE R2, R0, 0x4, R2 ;  /* 0x0000000400027825 */ /* 0x001fc800078e0202 */
[----:B---3--:R-:W-:Y:S01]  /*03f0*/  FADD R4, R4, R7 ;  /* 0x0000000704047221 */ /* 0x008fe20000000000 */
[----:B------:R-:W-:-:S05]  /*0400*/  FADD R5, R5, R6 ;  /* 0x0000000605057221 */ /* 0x000fca0000000000 */
[----:B------:R-:W-:Y:S01]  /*0410*/  STG.E.64 desc[UR4][R2.64], R4 ;  /* 0x0000000402007986 */ /* 0x000fe2000c101b04 */
[----:B------:R-:W-:Y:S05]  /*0420*/  EXIT ;  /* 0x000000000000794d */ /* 0x000fea0003800000 */
.L_x_0:
[----:B------:R-:W-:-:S00]  /*0430*/  BRA `(.L_x_0) ;  /* 0xfffffffc00fc7947 */ /* 0x000fc0000383ffff */
[----:B------:R-:W-:-:S00]  /*0440*/  NOP ;  /* 0x0000000000007918 */ /* 0x000fc00000000000 */
        /* <DEDUP_REMOVED lines=11> */
.L_x_1:


//--------------------- .nv.global.init           --------------------------
	.section	.nv.global.init,"aw",@progbits
.nv.global.init:
	.type		_$_str,@object
	.size		_$_str,(_$_str_$_2 - _$_str)
_$_str:
        /*0000*/ 	.byte	0x5f, 0x5f, 0x43, 0x55, 0x44, 0x41, 0x5f, 0x46, 0x54, 0x5a, 0x00
	.type		_$_str_$_2,@object
	.size		_$_str_$_2,(.L_1 - _$_str_$_2)
_$_str_$_2:
        /*000b*/ 	.byte	0x5f, 0x5f, 0x43, 0x55, 0x44, 0x41, 0x5f, 0x50, 0x52, 0x45, 0x43, 0x5f, 0x53, 0x51, 0x52, 0x54
        /*001b*/ 	.byte	0x00
.L_1:


//--------------------- .nv.constant0.triton_poi_fused__native_batch_norm_legit_no_training_add_relu_34 --------------------------
	.section	.nv.constant0.triton_poi_fused__native_batch_norm_legit_no_training_add_relu_34,"a",@progbits
	.sectionflags	@""
	.align	4
.nv.constant0.triton_poi_fused__native_batch_norm_legit_no_training_add_relu_34:
	.zero		588
